	.headerflags	@"EF_CUDA_TEXMODE_UNIFIED EF_CUDA_64BIT_ADDRESS EF_CUDA_ACCELERATORS EF_CUDA_SM90 EF_CUDA_VIRTUAL_SM(EF_CUDA_SM90)"
	.elftype	@"ET_EXEC"


//--------------------- .nv.info                  --------------------------
	.section	.nv.info,"",@"SHT_CUDA_INFO"
	.align	4


	//----- nvinfo : EIATTR_REGCOUNT
	.align		4
        /*0000*/ 	.byte	0x04, 0x2f
        /*0002*/ 	.short	(.L_3 - .L_2)
	.align		4
.L_2:
        /*0004*/ 	.word	index@(triton_poi_fused__native_batch_norm_legit_no_training_15)
        /*0008*/ 	.word	0x0000001e


	//----- nvinfo : EIATTR_MIN_STACK_SIZE
	.align		4
.L_3:
        /*000c*/ 	.byte	0x04, 0x12
        /*000e*/ 	.short	(.L_5 - .L_4)
	.align		4
.L_4:
        /*0010*/ 	.word	index@(triton_poi_fused__native_batch_norm_legit_no_training_15)
        /*0014*/ 	.word	0x00000000


	//----- nvinfo : EIATTR_FRAME_SIZE
	.align		4
.L_5:
        /*0018*/ 	.byte	0x04, 0x11
        /*001a*/ 	.short	(.L_7 - .L_6)
	.align		4
.L_6:
        /*001c*/ 	.word	index@(triton_poi_fused__native_batch_norm_legit_no_training_15)
        /*0020*/ 	.word	0x00000000


	//----- nvinfo : EIATTR_MIN_STACK_SIZE
	.align		4
.L_7:
        /*0024*/ 	.byte	0x04, 0x12
        /*0026*/ 	.short	(.L_9 - .L_8)
	.align		4
.L_8:
        /*0028*/ 	.word	index@(triton_poi_fused__native_batch_norm_legit_no_training_15)
        /*002c*/ 	.word	0x00000000
.L_9:


//--------------------- .nv.info.triton_poi_fused__native_batch_norm_legit_no_training_15 --------------------------
	.section	.nv.info.triton_poi_fused__native_batch_norm_legit_no_training_15,"",@"SHT_CUDA_INFO"
	.sectionflags	@""
	.align	4


	//----- nvinfo : EIATTR_CUDA_API_VERSION
	.align		4
        /*0000*/ 	.byte	0x04, 0x37
        /*0002*/ 	.short	(.L_11 - .L_10)
.L_10:
        /*0004*/ 	.word	0x0000007c


	//----- nvinfo : EIATTR_KPARAM_INFO
	.align		4
.L_11:
        /*0008*/ 	.byte	0x04, 0x17
        /*000a*/ 	.short	(.L_13 - .L_12)
.L_12:
        /*000c*/ 	.word	0x00000000
        /*0010*/ 	.short	0x0006
        /*0012*/ 	.short	0x0030
        /*0014*/ 	.byte	0x00, 0xf0, 0x11, 0x00


	//----- nvinfo : EIATTR_KPARAM_INFO
	.align		4
.L_13:
        /*0018*/ 	.byte	0x04, 0x17
        /*001a*/ 	.short	(.L_15 - .L_14)
.L_14:
        /*001c*/ 	.word	0x00000000
        /*0020*/ 	.short	0x0005
        /*0022*/ 	.short	0x0028
        /*0024*/ 	.byte	0x00, 0xf4, 0x21, 0x00


	//----- nvinfo : EIATTR_KPARAM_INFO
	.align		4
.L_15:
        /*0028*/ 	.byte	0x04, 0x17
        /*002a*/ 	.short	(.L_17 - .L_16)
.L_16:
        /*002c*/ 	.word	0x00000000
        /*0030*/ 	.short	0x0004
        /*0032*/ 	.short	0x0020
        /*0034*/ 	.byte	0x00, 0xf4, 0x21, 0x00


	//----- nvinfo : EIATTR_KPARAM_INFO
	.align		4
.L_17:
        /*0038*/ 	.byte	0x04, 0x17
        /*003a*/ 	.short	(.L_19 - .L_18)
.L_18:
        /*003c*/ 	.word	0x00000000
        /*0040*/ 	.short	0x0003
        /*0042*/ 	.short	0x0018
        /*0044*/ 	.byte	0x00, 0xf4, 0x21, 0x00


	//----- nvinfo : EIATTR_KPARAM_INFO
	.align		4
.L_19:
        /*0048*/ 	.byte	0x04, 0x17
        /*004a*/ 	.short	(.L_21 - .L_20)
.L_20:
        /*004c*/ 	.word	0x00000000
        /*0050*/ 	.short	0x0002
        /*0052*/ 	.short	0x0010
        /*0054*/ 	.byte	0x00, 0xf4, 0x21, 0x00


	//----- nvinfo : EIATTR_KPARAM_INFO
	.align		4
.L_21:
        /*0058*/ 	.byte	0x04, 0x17
        /*005a*/ 	.short	(.L_23 - .L_22)
.L_22:
        /*005c*/ 	.word	0x00000000
        /*0060*/ 	.short	0x0001
        /*0062*/ 	.short	0x0008
        /*0064*/ 	.byte	0x00, 0xf4, 0x21, 0x00


	//----- nvinfo : EIATTR_KPARAM_INFO
	.align		4
.L_23:
        /*0068*/ 	.byte	0x04, 0x17
        /*006a*/ 	.short	(.L_25 - .L_24)
.L_24:
        /*006c*/ 	.word	0x00000000
        /*0070*/ 	.short	0x0000
        /*0072*/ 	.short	0x0000
        /*0074*/ 	.byte	0x00, 0xf4, 0x21, 0x00


	//----- nvinfo : EIATTR_SPARSE_MMA_MASK
	.align		4
.L_25:
        /*0078*/ 	.byte	0x03, 0x50
        /*007a*/ 	.short	0x0000


	//----- nvinfo : EIATTR_MAXREG_COUNT
	.align		4
        /*007c*/ 	.byte	0x03, 0x1b
        /*007e*/ 	.short	0x00ff


	//----- nvinfo : EIATTR_EXIT_INSTR_OFFSETS
	.align		4
        /*0080*/ 	.byte	0x04, 0x1c
        /*0082*/ 	.short	(.L_27 - .L_26)


	//   ....[0]....
.L_26:
        /*0084*/ 	.word	0x00000530


	//----- nvinfo : EIATTR_REQNTID
	.align		4
.L_27:
        /*0088*/ 	.byte	0x04, 0x10
        /*008a*/ 	.short	(.L_29 - .L_28)
.L_28:
        /*008c*/ 	.word	0x00000080
        /*0090*/ 	.word	0x00000001
        /*0094*/ 	.word	0x00000001


	//----- nvinfo : EIATTR_CBANK_PARAM_SIZE
	.align		4
.L_29:
        /*0098*/ 	.byte	0x03, 0x19
        /*009a*/ 	.short	0x0034


	//----- nvinfo : EIATTR_PARAM_CBANK
	.align		4
        /*009c*/ 	.byte	0x04, 0x0a
        /*009e*/ 	.short	(.L_31 - .L_30)
	.align		4
.L_30:
        /*00a0*/ 	.word	index@(.nv.constant0.triton_poi_fused__native_batch_norm_legit_no_training_15)
        /*00a4*/ 	.short	0x0210
        /*00a6*/ 	.short	0x0034


	//----- nvinfo : EIATTR_SW_WAR
	.align		4
.L_31:
        /*00a8*/ 	.byte	0x04, 0x36
        /*00aa*/ 	.short	(.L_33 - .L_32)
.L_32:
        /*00ac*/ 	.word	0x00000008
.L_33:


//--------------------- .nv.callgraph             --------------------------
	.section	.nv.callgraph,"",@"SHT_CUDA_CALLGRAPH"
	.align	4
	.sectionentsize	8
	.align		4
        /*0000*/ 	.word	0x00000000
	.align		4
        /*0004*/ 	.word	0xffffffff
	.align		4
        /*0008*/ 	.word	0x00000000
	.align		4
        /*000c*/ 	.word	0xfffffffe
	.align		4
        /*0010*/ 	.word	0x00000000
	.align		4
        /*0014*/ 	.word	0xfffffffd
	.align		4
        /*0018*/ 	.word	0x00000000
	.align		4
        /*001c*/ 	.word	0xfffffffc


//--------------------- .nv.constant4             --------------------------
	.section	.nv.constant4,"a",@progbits
	.align	8
	.align		8
.nv.constant4:
        /*0000*/ 	.dword	_$_str
	.align		8
        /*0008*/ 	.dword	_$_str_$_2


//--------------------- .text.triton_poi_fused__native_batch_norm_legit_no_training_15 --------------------------
	.section	.text.triton_poi_fused__native_batch_norm_legit_no_training_15,"ax",@progbits
	.align	128
        .global         triton_poi_fused__native_batch_norm_legit_no_training_15
        .type           triton_poi_fused__native_batch_norm_legit_no_training_15,@function
        .size           triton_poi_fused__native_batch_norm_legit_no_training_15,(.L_x_1 - triton_poi_fused__native_batch_norm_legit_no_training_15)
        .other          triton_poi_fused__native_batch_norm_legit_no_training_15,@"STO_CUDA_ENTRY STV_DEFAULT"
triton_poi_fused__native_batch_norm_legit_no_training_15:
.text.triton_poi_fused__native_batch_norm_legit_no_training_15:
[----:B------:R-:W-:Y:S01]  /*0000*/  LDC R1, c[0x0][0x28] ;  /* 0x00000a00ff017b82 */ /* 0x000fe20000000800 */
[----:B------:R-:W1:Y:S07]  /*0010*/  S2R R0, SR_TID.X ;  /* 0x0000000000007919 */ /* 0x000e6e0000002100 */
[----:B------:R-:W2:Y:S01]  /*0020*/  LDC.64 R20, c[0x0][0x220] ;  /* 0x00008800ff147b82 */ /* 0x000ea20000000a00 */
[----:B------:R-:W-:Y:S01]  /*0030*/  ULDC.64 UR4, c[0x0][0x208] ;  /* 0x0000820000047ab9 */ /* 0x000fe20000000a00 */
[----:B------:R-:W3:Y:S06]  /*0040*/  S2R R5, SR_CTAID.X ;  /* 0x0000000000057919 */ /* 0x000eec0000002500 */
[----:B------:R-:W4:Y:S08]  /*0050*/  LDC.64 R12, c[0x0][0x210] ;  /* 0x00008400ff0c7b82 */ /* 0x000f300000000a00 */
[----:B------:R-:W5:Y:S08]  /*0060*/  LDC.64 R16, c[0x0][0x218] ;  /* 0x00008600ff107b82 */ /* 0x000f700000000a00 */
[----:B------:R-:W5:Y:S01]  /*0070*/  LDC.64 R8, c[0x0][0x228] ;  /* 0x00008a00ff087b82 */ /* 0x000f620000000a00 */
[----:B-1----:R-:W-:-:S02]  /*0080*/  SHF.L.U32 R0, R0, 0x2, RZ ;  /* 0x0000000200007819 */ /* 0x002fc400000006ff */
[----:B---3--:R-:W-:Y:S02]  /*0090*/  SHF.R.S32.HI R3, RZ, 0x16, R5 ;  /* 0x00000016ff037819 */ /* 0x008fe40000011405 */
[----:B------:R-:W-:Y:S02]  /*00a0*/  LOP3.LUT R0, R0, 0x1fc, RZ, 0xc0, !PT ;  /* 0x000001fc00007812 */ /* 0x000fe400078ec0ff */
[----:B------:R-:W-:Y:S02]  /*00b0*/  SGXT R3, R3, 0x1 ;  /* 0x000000010303781a */ /* 0x000fe40000000200 */
[----:B------:R-:W-:Y:S02]  /*00c0*/  LEA R0, R5, R0, 0x9 ;  /* 0x0000000005007211 */ /* 0x000fe400078e48ff */
[----:B------:R-:W1:Y:S02]  /*00d0*/  LDC.64 R4, c[0x0][0x230] ;  /* 0x00008c00ff047b82 */ /* 0x000e640000000a00 */
[----:B------:R-:W-:-:S04]  /*00e0*/  LEA.HI R3, R3, R0, RZ, 0x6 ;  /* 0x0000000003037211 */ /* 0x000fc800078f30ff */
[----:B------:R-:W-:-:S04]  /*00f0*/  LOP3.LUT R3, R3, 0xffffffc0, RZ, 0xc0, !PT ;  /* 0xffffffc003037812 */ /* 0x000fc800078ec0ff */
[----:B------:R-:W-:-:S05]  /*0100*/  IADD3 R2, R0, -R3, RZ ;  /* 0x8000000300027210 */ /* 0x000fca0007ffe0ff */
[----:B--2---:R-:W-:-:S06]  /*0110*/  IMAD.WIDE R20, R2, 0x4, R20 ;  /* 0x0000000402147825 */ /* 0x004fcc00078e0214 */
[----:B------:R-:W2:Y:S01]  /*0120*/  LDG.E.EL.128 R20, desc[UR4][R20.64] ;  /* 0x0000000414147981 */ /* 0x000ea2000c2e1d00 */
[----:B----4-:R-:W-:-:S04]  /*0130*/  IMAD.WIDE R12, R0, 0x4, R12 ;  /* 0x00000004000c7825 */ /* 0x010fc800078e020c */
[C---:B-----5:R-:W-:Y:S02]  /*0140*/  IMAD.WIDE R16, R2.reuse, 0x4, R16 ;  /* 0x0000000402107825 */ /* 0x060fe400078e0210 */
[----:B------:R-:W3:Y:S04]  /*0150*/  LDG.E.128 R12, desc[UR4][R12.64] ;  /* 0x000000040c0c7981 */ /* 0x000ee8000c1e1d00 */
[----:B------:R-:W3:Y:S01]  /*0160*/  LDG.E.EL.128 R16, desc[UR4][R16.64] ;  /* 0x0000000410107981 */ /* 0x000ee2000c2e1d00 */
[----:B0-----:R-:W-:-:S04]  /*0170*/  IMAD.WIDE R8, R2, 0x4, R8 ;  /* 0x0000000402087825 */ /* 0x001fc800078e0208 */
[----:B-1----:R-:W-:Y:S02]  /*0180*/  IMAD.WIDE R4, R2, 0x4, R4 ;  /* 0x0000000402047825 */ /* 0x002fe400078e0204 */
[----:B------:R-:W4:Y:S01]  /*0190*/  LDG.E.EL.128 R8, desc[UR4][R8.64] ;  /* 0x0000000408087981 */ /* 0x000f22000c2e1d00 */
[----:B------:R-:W0:Y:S03]  /*01a0*/  LDC.64 R2, c[0x0][0x238] ;  /* 0x00008e00ff027b82 */ /* 0x000e260000000a00 */
[----:B------:R-:W4:Y:S01]  /*01b0*/  LDG.E.EL.128 R4, desc[UR4][R4.64] ;  /* 0x0000000404047981 */ /* 0x000f22000c2e1d00 */
[----:B0-----:R-:W-:-:S04]  /*01c0*/  IMAD.WIDE R2, R0, 0x4, R2 ;  /* 0x0000000400027825 */ /* 0x001fc800078e0202 */
[----:B--2---:R-:W-:Y:S01]  /*01d0*/  FADD R20, R20, 9.9999997473787516356e-06 ;  /* 0x3727c5ac14147421 */ /* 0x004fe20000000000 */
[----:B------:R-:W-:Y:S01]  /*01e0*/  FADD R22, R22, 9.9999997473787516356e-06 ;  /* 0x3727c5ac16167421 */ /* 0x000fe20000000000 */
[----:B------:R-:W-:Y:S01]  /*01f0*/  FADD R23, R23, 9.9999997473787516356e-06 ;  /* 0x3727c5ac17177421 */ /* 0x000fe20000000000 */
[----:B------:R-:W-:Y:S01]  /*0200*/  FADD R21, R21, 9.9999997473787516356e-06 ;  /* 0x3727c5ac15157421 */ /* 0x000fe20000000000 */
[----:B------:R0:W1:Y:S01]  /*0210*/  MUFU.SQRT R26, R20 ;  /* 0x00000014001a7308 */ /* 0x0000620000002000 */
[----:B---3--:R-:W-:-:S07]  /*0220*/  FADD R14, R14, -R18 ;  /* 0x800000120e0e7221 */ /* 0x008fce0000000000 */
[----:B------:R-:W2:Y:S01]  /*0230*/  MUFU.SQRT R24, R22 ;  /* 0x0000001600187308 */ /* 0x000ea20000002000 */
[----:B0-----:R-:W-:Y:S01]  /*0240*/  HFMA2.MMA R20, -RZ, RZ, 1.625, 0 ;  /* 0x3e800000ff147435 */ /* 0x001fe200000001ff */
[----:B------:R-:W-:Y:S01]  /*0250*/  FADD R13, R13, -R17 ;  /* 0x800000110d0d7221 */ /* 0x000fe20000000000 */
[----:B------:R-:W-:Y:S01]  /*0260*/  FADD R15, R15, -R19 ;  /* 0x800000130f0f7221 */ /* 0x000fe20000000000 */
[----:B------:R-:W-:Y:S01]  /*0270*/  FADD R12, R12, -R16 ;  /* 0x800000100c0c7221 */ /* 0x000fe20000000000 */
[----:B-1----:R-:W-:-:S03]  /*0280*/  FSETP.GT.AND P6, PT, R26, 8.50705917302346158658e+37, PT ;  /* 0x7e8000001a00780b */ /* 0x002fc60003fc4000 */
[----:B------:R-:W0:Y:S01]  /*0290*/  MUFU.SQRT R25, R23 ;  /* 0x0000001700197308 */ /* 0x000e220000002000 */
[----:B------:R-:W-:Y:S02]  /*02a0*/  FSETP.GEU.AND P2, PT, R26, 1.175494350822287508e-38, PT ;  /* 0x008000001a00780b */ /* 0x000fe40003f4e000 */
[----:B--2---:R-:W-:-:S05]  /*02b0*/  FSETP.GT.AND P4, PT, R24, 8.50705917302346158658e+37, PT ;  /* 0x7e8000001800780b */ /* 0x004fca0003f84000 */
[----:B------:R1:W2:Y:S01]  /*02c0*/  MUFU.SQRT R27, R21 ;  /* 0x00000015001b7308 */ /* 0x0002a20000002000 */
[----:B------:R-:W-:Y:S02]  /*02d0*/  FSETP.GEU.AND P0, PT, R24, 1.175494350822287508e-38, PT ;  /* 0x008000001800780b */ /* 0x000fe40003f0e000 */
[----:B------:R-:W-:Y:S01]  /*02e0*/  FSEL R17, R20, 1, P4 ;  /* 0x3f80000014117808 */ /* 0x000fe20002000000 */
[----:B------:R-:W-:Y:S01]  /*02f0*/  @P6 FMUL R26, R26, 0.25 ;  /* 0x3e8000001a1a6820 */ /* 0x000fe20000400000 */
[----:B0-----:R-:W-:-:S03]  /*0300*/  FSETP.GT.AND P3, PT, R25, 8.50705917302346158658e+37, PT ;  /* 0x7e8000001900780b */ /* 0x001fc60003f64000 */
[----:B------:R-:W-:Y:S01]  /*0310*/  @!P2 FMUL R26, R26, 16777216 ;  /* 0x4b8000001a1aa820 */ /* 0x000fe20000400000 */
[----:B-1----:R-:W-:Y:S02]  /*0320*/  FSEL R21, R20, 1, P6 ;  /* 0x3f80000014157808 */ /* 0x002fe40003000000 */
[----:B------:R-:W-:Y:S01]  /*0330*/  FSETP.GEU.AND P6, PT, R25, 1.175494350822287508e-38, PT ;  /* 0x008000001900780b */ /* 0x000fe20003fce000 */
[----:B------:R-:W-:Y:S01]  /*0340*/  @P4 FMUL R24, R24, 0.25 ;  /* 0x3e80000018184820 */ /* 0x000fe20000400000 */
[----:B------:R-:W0:Y:S01]  /*0350*/  MUFU.RCP R22, R26 ;  /* 0x0000001a00167308 */ /* 0x000e220000001000 */
[----:B------:R-:W-:Y:S01]  /*0360*/  @!P2 FMUL R21, R21, 16777216 ;  /* 0x4b8000001515a820 */ /* 0x000fe20000400000 */
[C---:B--2---:R-:W-:Y:S01]  /*0370*/  FSETP.GT.AND P5, PT, R27.reuse, 8.50705917302346158658e+37, PT ;  /* 0x7e8000001b00780b */ /* 0x044fe20003fa4000 */
[----:B------:R-:W-:Y:S01]  /*0380*/  @!P0 FMUL R24, R24, 16777216 ;  /* 0x4b80000018188820 */ /* 0x000fe20000400000 */
[----:B------:R-:W-:Y:S01]  /*0390*/  FSETP.GEU.AND P1, PT, R27, 1.175494350822287508e-38, PT ;  /* 0x008000001b00780b */ /* 0x000fe20003f2e000 */
[----:B------:R-:W-:Y:S01]  /*03a0*/  @!P0 FMUL R17, R17, 16777216 ;  /* 0x4b80000011118820 */ /* 0x000fe20000400000 */
[C---:B------:R-:W-:Y:S01]  /*03b0*/  FSEL R18, R20.reuse, 1, P5 ;  /* 0x3f80000014127808 */ /* 0x040fe20002800000 */
[----:B------:R-:W-:Y:S01]  /*03c0*/  @P3 FMUL R25, R25, 0.25 ;  /* 0x3e80000019193820 */ /* 0x000fe20000400000 */
[----:B------:R-:W-:Y:S01]  /*03d0*/  FSEL R20, R20, 1, P3 ;  /* 0x3f80000014147808 */ /* 0x000fe20001800000 */
[----:B------:R-:W1:Y:S02]  /*03e0*/  MUFU.RCP R24, R24 ;  /* 0x0000001800187308 */ /* 0x000e640000001000 */
[----:B------:R-:W-:-:S02]  /*03f0*/  @!P6 FMUL R25, R25, 16777216 ;  /* 0x4b8000001919e820 */ /* 0x000fc40000400000 */
[----:B------:R-:W-:Y:S02]  /*0400*/  @!P6 FMUL R20, R20, 16777216 ;  /* 0x4b8000001414e820 */ /* 0x000fe40000400000 */
[----:B------:R-:W-:Y:S01]  /*0410*/  @P5 FMUL R27, R27, 0.25 ;  /* 0x3e8000001b1b5820 */ /* 0x000fe20000400000 */
[----:B0-----:R-:W-:Y:S01]  /*0420*/  FMUL R21, R22, R21 ;  /* 0x0000001516157220 */ /* 0x001fe20000400000 */
[----:B------:R-:W0:Y:S01]  /*0430*/  MUFU.RCP R25, R25 ;  /* 0x0000001900197308 */ /* 0x000e220000001000 */
[----:B------:R-:W-:Y:S01]  /*0440*/  @!P1 FMUL R18, R18, 16777216 ;  /* 0x4b80000012129820 */ /* 0x000fe20000400000 */
[----:B------:R-:W-:Y:S01]  /*0450*/  @!P1 FMUL R27, R27, 16777216 ;  /* 0x4b8000001b1b9820 */ /* 0x000fe20000400000 */
[----:B------:R-:W-:Y:S01]  /*0460*/  FMUL R21, R12, R21 ;  /* 0x000000150c157220 */ /* 0x000fe20000400000 */
[----:B-1----:R-:W-:-:S04]  /*0470*/  FMUL R17, R24, R17 ;  /* 0x0000001118117220 */ /* 0x002fc80000400000 */
[----:B------:R-:W1:Y:S01]  /*0480*/  MUFU.RCP R23, R27 ;  /* 0x0000001b00177308 */ /* 0x000e620000001000 */
[----:B----4-:R-:W-:Y:S01]  /*0490*/  FFMA R4, R8, R21, R4 ;  /* 0x0000001508047223 */ /* 0x010fe20000000004 */
[----:B------:R-:W-:Y:S01]  /*04a0*/  FMUL R17, R14, R17 ;  /* 0x000000110e117220 */ /* 0x000fe20000400000 */
[----:B0-----:R-:W-:-:S03]  /*04b0*/  FMUL R20, R25, R20 ;  /* 0x0000001419147220 */ /* 0x001fc60000400000 */
[----:B------:R-:W-:Y:S01]  /*04c0*/  FFMA R6, R10, R17, R6 ;  /* 0x000000110a067223 */ /* 0x000fe20000000006 */
[----:B------:R-:W-:Y:S01]  /*04d0*/  FMUL R20, R15, R20 ;  /* 0x000000140f147220 */ /* 0x000fe20000400000 */
[----:B-1----:R-:W-:-:S03]  /*04e0*/  FMUL R18, R23, R18 ;  /* 0x0000001217127220 */ /* 0x002fc60000400000 */
[----:B------:R-:W-:Y:S01]  /*04f0*/  FFMA R7, R11, R20, R7 ;  /* 0x000000140b077223 */ /* 0x000fe20000000007 */
[----:B------:R-:W-:-:S04]  /*0500*/  FMUL R18, R13, R18 ;  /* 0x000000120d127220 */ /* 0x000fc80000400000 */
[----:B------:R-:W-:-:S05]  /*0510*/  FFMA R5, R9, R18, R5 ;  /* 0x0000001209057223 */ /* 0x000fca0000000005 */
[----:B------:R-:W-:Y:S01]  /*0520*/  STG.E.128 desc[UR4][R2.64], R4 ;  /* 0x0000000402007986 */ /* 0x000fe2000c101d04 */
[----:B------:R-:W-:Y:S05]  /*0530*/  EXIT ;  /* 0x000000000000794d */ /* 0x000fea0003800000 */
.L_x_0:
[----:B------:R-:W-:-:S00]  /*0540*/  BRA `(.L_x_0) ;  /* 0xfffffffc00fc7947 */ /* 0x000fc0000383ffff */
[----:B------:R-:W-:-:S00]  /*0550*/  NOP ;  /* 0x0000000000007918 */ /* 0x000fc00000000000 */
        /* <DEDUP_REMOVED lines=10> */
.L_x_1:


//--------------------- .nv.global.init           --------------------------
	.section	.nv.global.init,"aw",@progbits
.nv.global.init:
	.type		_$_str,@object
	.size		_$_str,(_$_str_$_2 - _$_str)
_$_str:
        /*0000*/ 	.byte	0x5f, 0x5f, 0x43, 0x55, 0x44, 0x41, 0x5f, 0x46, 0x54, 0x5a, 0x00
	.type		_$_str_$_2,@object
	.size		_$_str_$_2,(.L_1 - _$_str_$_2)
_$_str_$_2:
        /*000b*/ 	.byte	0x5f, 0x5f, 0x43, 0x55, 0x44, 0x41, 0x5f, 0x50, 0x52, 0x45, 0x43, 0x5f, 0x53, 0x51, 0x52, 0x54
        /*001b*/ 	.byte	0x00
.L_1:


//--------------------- .nv.constant0.triton_poi_fused__native_batch_norm_legit_no_training_15 --------------------------
	.section	.nv.constant0.triton_poi_fused__native_batch_norm_legit_no_training_15,"a",@progbits
	.sectionflags	@""
	.align	4
.nv.constant0.triton_poi_fused__native_batch_norm_legit_no_training_15:
	.zero		580
